	.headerflags	@"EF_CUDA_TEXMODE_UNIFIED EF_CUDA_64BIT_ADDRESS EF_CUDA_ACCELERATORS EF_CUDA_SM90 EF_CUDA_VIRTUAL_SM(EF_CUDA_SM90)"
	.elftype	@"ET_EXEC"


//--------------------- .nv.info                  --------------------------
	.section	.nv.info,"",@"SHT_CUDA_INFO"
	.align	4


	//----- nvinfo : EIATTR_REGCOUNT
	.align		4
        /*0000*/ 	.byte	0x04, 0x2f
        /*0002*/ 	.short	(.L_3 - .L_2)
	.align		4
.L_2:
        /*0004*/ 	.word	index@(triton_poi_fused__native_batch_norm_legit_no_training_convolution_relu_7)
        /*0008*/ 	.word	0x00000020


	//----- nvinfo : EIATTR_MIN_STACK_SIZE
	.align		4
.L_3:
        /*000c*/ 	.byte	0x04, 0x12
        /*000e*/ 	.short	(.L_5 - .L_4)
	.align		4
.L_4:
        /*0010*/ 	.word	index@(triton_poi_fused__native_batch_norm_legit_no_training_convolution_relu_7)
        /*0014*/ 	.word	0x00000000


	//----- nvinfo : EIATTR_FRAME_SIZE
	.align		4
.L_5:
        /*0018*/ 	.byte	0x04, 0x11
        /*001a*/ 	.short	(.L_7 - .L_6)
	.align		4
.L_6:
        /*001c*/ 	.word	index@(triton_poi_fused__native_batch_norm_legit_no_training_convolution_relu_7)
        /*0020*/ 	.word	0x00000000


	//----- nvinfo : EIATTR_MIN_STACK_SIZE
	.align		4
.L_7:
        /*0024*/ 	.byte	0x04, 0x12
        /*0026*/ 	.short	(.L_9 - .L_8)
	.align		4
.L_8:
        /*0028*/ 	.word	index@(triton_poi_fused__native_batch_norm_legit_no_training_convolution_relu_7)
        /*002c*/ 	.word	0x00000000
.L_9:


//--------------------- .nv.info.triton_poi_fused__native_batch_norm_legit_no_training_convolution_relu_7 --------------------------
	.section	.nv.info.triton_poi_fused__native_batch_norm_legit_no_training_convolution_relu_7,"",@"SHT_CUDA_INFO"
	.sectionflags	@""
	.align	4


	//----- nvinfo : EIATTR_CUDA_API_VERSION
	.align		4
        /*0000*/ 	.byte	0x04, 0x37
        /*0002*/ 	.short	(.L_11 - .L_10)
.L_10:
        /*0004*/ 	.word	0x0000007c


	//----- nvinfo : EIATTR_KPARAM_INFO
	.align		4
.L_11:
        /*0008*/ 	.byte	0x04, 0x17
        /*000a*/ 	.short	(.L_13 - .L_12)
.L_12:
        /*000c*/ 	.word	0x00000000
        /*0010*/ 	.short	0x0007
        /*0012*/ 	.short	0x0038
        /*0014*/ 	.byte	0x00, 0xf0, 0x11, 0x00


	//----- nvinfo : EIATTR_KPARAM_INFO
	.align		4
.L_13:
        /*0018*/ 	.byte	0x04, 0x17
        /*001a*/ 	.short	(.L_15 - .L_14)
.L_14:
        /*001c*/ 	.word	0x00000000
        /*0020*/ 	.short	0x0006
        /*0022*/ 	.short	0x0030
        /*0024*/ 	.byte	0x00, 0xf4, 0x21, 0x00


	//----- nvinfo : EIATTR_KPARAM_INFO
	.align		4
.L_15:
        /*0028*/ 	.byte	0x04, 0x17
        /*002a*/ 	.short	(.L_17 - .L_16)
.L_16:
        /*002c*/ 	.word	0x00000000
        /*0030*/ 	.short	0x0005
        /*0032*/ 	.short	0x0028
        /*0034*/ 	.byte	0x00, 0xf4, 0x21, 0x00


	//----- nvinfo : EIATTR_KPARAM_INFO
	.align		4
.L_17:
        /*0038*/ 	.byte	0x04, 0x17
        /*003a*/ 	.short	(.L_19 - .L_18)
.L_18:
        /*003c*/ 	.word	0x00000000
        /*0040*/ 	.short	0x0004
        /*0042*/ 	.short	0x0020
        /*0044*/ 	.byte	0x00, 0xf4, 0x21, 0x00


	//----- nvinfo : EIATTR_KPARAM_INFO
	.align		4
.L_19:
        /*0048*/ 	.byte	0x04, 0x17
        /*004a*/ 	.short	(.L_21 - .L_20)
.L_20:
        /*004c*/ 	.word	0x00000000
        /*0050*/ 	.short	0x0003
        /*0052*/ 	.short	0x0018
        /*0054*/ 	.byte	0x00, 0xf4, 0x21, 0x00


	//----- nvinfo : EIATTR_KPARAM_INFO
	.align		4
.L_21:
        /*0058*/ 	.byte	0x04, 0x17
        /*005a*/ 	.short	(.L_23 - .L_22)
.L_22:
        /*005c*/ 	.word	0x00000000
        /*0060*/ 	.short	0x0002
        /*0062*/ 	.short	0x0010
        /*0064*/ 	.byte	0x00, 0xf4, 0x21, 0x00


	//----- nvinfo : EIATTR_KPARAM_INFO
	.align		4
.L_23:
        /*0068*/ 	.byte	0x04, 0x17
        /*006a*/ 	.short	(.L_25 - .L_24)
.L_24:
        /*006c*/ 	.word	0x00000000
        /*0070*/ 	.short	0x0001
        /*0072*/ 	.short	0x0008
        /*0074*/ 	.byte	0x00, 0xf4, 0x21, 0x00


	//----- nvinfo : EIATTR_KPARAM_INFO
	.align		4
.L_25:
        /*0078*/ 	.byte	0x04, 0x17
        /*007a*/ 	.short	(.L_27 - .L_26)
.L_26:
        /*007c*/ 	.word	0x00000000
        /*0080*/ 	.short	0x0000
        /*0082*/ 	.short	0x0000
        /*0084*/ 	.byte	0x00, 0xf4, 0x21, 0x00


	//----- nvinfo : EIATTR_SPARSE_MMA_MASK
	.align		4
.L_27:
        /*0088*/ 	.byte	0x03, 0x50
        /*008a*/ 	.short	0x0000


	//----- nvinfo : EIATTR_MAXREG_COUNT
	.align		4
        /*008c*/ 	.byte	0x03, 0x1b
        /*008e*/ 	.short	0x00ff


	//----- nvinfo : EIATTR_EXIT_INSTR_OFFSETS
	.align		4
        /*0090*/ 	.byte	0x04, 0x1c
        /*0092*/ 	.short	(.L_29 - .L_28)


	//   ....[0]....
.L_28:
        /*0094*/ 	.word	0x000007e0


	//----- nvinfo : EIATTR_REQNTID
	.align		4
.L_29:
        /*0098*/ 	.byte	0x04, 0x10
        /*009a*/ 	.short	(.L_31 - .L_30)
.L_30:
        /*009c*/ 	.word	0x00000080
        /*00a0*/ 	.word	0x00000001
        /*00a4*/ 	.word	0x00000001


	//----- nvinfo : EIATTR_CBANK_PARAM_SIZE
	.align		4
.L_31:
        /*00a8*/ 	.byte	0x03, 0x19
        /*00aa*/ 	.short	0x003c


	//----- nvinfo : EIATTR_PARAM_CBANK
	.align		4
        /*00ac*/ 	.byte	0x04, 0x0a
        /*00ae*/ 	.short	(.L_33 - .L_32)
	.align		4
.L_32:
        /*00b0*/ 	.word	index@(.nv.constant0.triton_poi_fused__native_batch_norm_legit_no_training_convolution_relu_7)
        /*00b4*/ 	.short	0x0210
        /*00b6*/ 	.short	0x003c


	//----- nvinfo : EIATTR_SW_WAR
	.align		4
.L_33:
        /*00b8*/ 	.byte	0x04, 0x36
        /*00ba*/ 	.short	(.L_35 - .L_34)
.L_34:
        /*00bc*/ 	.word	0x00000008
.L_35:


//--------------------- .nv.callgraph             --------------------------
	.section	.nv.callgraph,"",@"SHT_CUDA_CALLGRAPH"
	.align	4
	.sectionentsize	8
	.align		4
        /*0000*/ 	.word	0x00000000
	.align		4
        /*0004*/ 	.word	0xffffffff
	.align		4
        /*0008*/ 	.word	0x00000000
	.align		4
        /*000c*/ 	.word	0xfffffffe
	.align		4
        /*0010*/ 	.word	0x00000000
	.align		4
        /*0014*/ 	.word	0xfffffffd
	.align		4
        /*0018*/ 	.word	0x00000000
	.align		4
        /*001c*/ 	.word	0xfffffffc


//--------------------- .nv.constant4             --------------------------
	.section	.nv.constant4,"a",@progbits
	.align	8
	.align		8
.nv.constant4:
        /*0000*/ 	.dword	_$_str
	.align		8
        /*0008*/ 	.dword	_$_str_$_2


//--------------------- .text.triton_poi_fused__native_batch_norm_legit_no_training_convolution_relu_7 --------------------------
	.section	.text.triton_poi_fused__native_batch_norm_legit_no_training_convolution_relu_7,"ax",@progbits
	.align	128
        .global         triton_poi_fused__native_batch_norm_legit_no_training_convolution_relu_7
        .type           triton_poi_fused__native_batch_norm_legit_no_training_convolution_relu_7,@function
        .size           triton_poi_fused__native_batch_norm_legit_no_training_convolution_relu_7,(.L_x_1 - triton_poi_fused__native_batch_norm_legit_no_training_convolution_relu_7)
        .other          triton_poi_fused__native_batch_norm_legit_no_training_convolution_relu_7,@"STO_CUDA_ENTRY STV_DEFAULT"
triton_poi_fused__native_batch_norm_legit_no_training_convolution_relu_7:
.text.triton_poi_fused__native_batch_norm_legit_no_training_convolution_relu_7:
[----:B------:R-:W-:Y:S01]  /*0000*/  LDC R1, c[0x0][0x28] ;  /* 0x00000a00ff017b82 */ /* 0x000fe20000000800 */
[----:B------:R-:W1:Y:S07]  /*0010*/  S2R R0, SR_TID.X ;  /* 0x0000000000007919 */ /* 0x000e6e0000002100 */
[----:B------:R-:W2:Y:S01]  /*0020*/  LDC.64 R4, c[0x0][0x228] ;  /* 0x00008a00ff047b82 */ /* 0x000ea20000000a00 */
[----:B------:R-:W-:Y:S01]  /*0030*/  ULDC.64 UR4, c[0x0][0x208] ;  /* 0x0000820000047ab9 */ /* 0x000fe20000000a00 */
[----:B------:R-:W3:Y:S06]  /*0040*/  S2R R7, SR_CTAID.X ;  /* 0x0000000000077919 */ /* 0x000eec0000002500 */
[----:B------:R-:W4:Y:S08]  /*0050*/  LDC.64 R16, c[0x0][0x218] ;  /* 0x00008600ff107b82 */ /* 0x000f300000000a00 */
[----:B------:R-:W5:Y:S01]  /*0060*/  LDC.64 R28, c[0x0][0x210] ;  /* 0x00008400ff1c7b82 */ /* 0x000f620000000a00 */
[----:B-1----:R-:W-:-:S02]  /*0070*/  SHF.L.U32 R0, R0, 0x2, RZ ;  /* 0x0000000200007819 */ /* 0x002fc400000006ff */
[----:B---3--:R-:W-:Y:S02]  /*0080*/  SHF.R.S32.HI R3, RZ, 0x15, R7 ;  /* 0x00000015ff037819 */ /* 0x008fe40000011407 */
[----:B------:R-:W-:Y:S02]  /*0090*/  LOP3.LUT R0, R0, 0x1fc, RZ, 0xc0, !PT ;  /* 0x000001fc00007812 */ /* 0x000fe400078ec0ff */
[----:B------:R-:W-:Y:S02]  /*00a0*/  SGXT R3, R3, 0x1 ;  /* 0x000000010303781a */ /* 0x000fe40000000200 */
[----:B------:R-:W-:-:S04]  /*00b0*/  LEA R0, R7, R0, 0xa ;  /* 0x0000000007007211 */ /* 0x000fc800078e50ff */
[----:B------:R-:W-:-:S04]  /*00c0*/  LEA.HI R3, R3, R0, RZ, 0x6 ;  /* 0x0000000003037211 */ /* 0x000fc800078f30ff */
[----:B------:R-:W-:-:S04]  /*00d0*/  LOP3.LUT R3, R3, 0xffffffc0, RZ, 0xc0, !PT ;  /* 0xffffffc003037812 */ /* 0x000fc800078ec0ff */
[----:B------:R-:W-:Y:S01]  /*00e0*/  IADD3 R24, R0, -R3, RZ ;  /* 0x8000000300187210 */ /* 0x000fe20007ffe0ff */
[----:B-----5:R-:W-:Y:S01]  /*00f0*/  IMAD.WIDE R28, R0, 0x4, R28 ;  /* 0x00000004001c7825 */ /* 0x020fe200078e021c */
[----:B------:R-:W1:Y:S03]  /*0100*/  LDC.64 R2, c[0x0][0x220] ;  /* 0x00008800ff027b82 */ /* 0x000e660000000a00 */
[C---:B--2---:R-:W-:Y:S01]  /*0110*/  IMAD.WIDE R4, R24.reuse, 0x4, R4 ;  /* 0x0000000418047825 */ /* 0x044fe200078e0204 */
[----:B------:R-:W2:Y:S03]  /*0120*/  LDG.E.128 R12, desc[UR4][R28.64+0x800] ;  /* 0x000800041c0c7981 */ /* 0x000ea6000c1e1d00 */
[C---:B----4-:R-:W-:Y:S01]  /*0130*/  IMAD.WIDE R16, R24.reuse, 0x4, R16 ;  /* 0x0000000418107825 */ /* 0x050fe200078e0210 */
[----:B------:R-:W3:Y:S04]  /*0140*/  LDG.E.128 R20, desc[UR4][R28.64] ;  /* 0x000000041c147981 */ /* 0x000ee8000c1e1d00 */
[----:B------:R-:W4:Y:S04]  /*0150*/  LDG.E.EL.128 R4, desc[UR4][R4.64] ;  /* 0x0000000404047981 */ /* 0x000f28000c2e1d00 */
[----:B------:R-:W2:Y:S01]  /*0160*/  LDG.E.EL.128 R16, desc[UR4][R16.64] ;  /* 0x0000000410107981 */ /* 0x000ea2000c2e1d00 */
[----:B-1----:R-:W-:-:S05]  /*0170*/  IMAD.WIDE R2, R24, 0x4, R2 ;  /* 0x0000000418027825 */ /* 0x002fca00078e0202 */
[----:B------:R1:W5:Y:S02]  /*0180*/  LDG.E.EL.128 R8, desc[UR4][R2.64] ;  /* 0x0000000402087981 */ /* 0x000364000c2e1d00 */
[----:B-1----:R-:W-:Y:S01]  /*0190*/  HFMA2.MMA R2, -RZ, RZ, 1.625, 0 ;  /* 0x3e800000ff027435 */ /* 0x002fe200000001ff */
[----:B----4-:R-:W-:Y:S01]  /*01a0*/  FADD R4, R4, 9.9999997473787516356e-06 ;  /* 0x3727c5ac04047421 */ /* 0x010fe20000000000 */
[----:B------:R-:W-:-:S03]  /*01b0*/  FADD R5, R5, 9.9999997473787516356e-06 ;  /* 0x3727c5ac05057421 */ /* 0x000fc60000000000 */
[----:B------:R-:W1:Y:S08]  /*01c0*/  MUFU.SQRT R25, R4 ;  /* 0x0000000400197308 */ /* 0x000e700000002000 */
[----:B------:R-:W4:Y:S01]  /*01d0*/  MUFU.SQRT R26, R5 ;  /* 0x00000005001a7308 */ /* 0x000f220000002000 */
[----:B------:R-:W-:Y:S01]  /*01e0*/  FADD R6, R6, 9.9999997473787516356e-06 ;  /* 0x3727c5ac06067421 */ /* 0x000fe20000000000 */
[----:B-1----:R-:W-:-:S02]  /*01f0*/  FSETP.GT.AND P0, PT, R25, 8.50705917302346158658e+37, PT ;  /* 0x7e8000001900780b */ /* 0x002fc40003f04000 */
[C---:B------:R-:W-:Y:S02]  /*0200*/  FSETP.GEU.AND P3, PT, R25.reuse, 1.175494350822287508e-38, PT ;  /* 0x008000001900780b */ /* 0x040fe40003f6e000 */
[C---:B----4-:R-:W-:Y:S02]  /*0210*/  FSETP.GT.AND P1, PT, R26.reuse, 8.50705917302346158658e+37, PT ;  /* 0x7e8000001a00780b */ /* 0x050fe40003f24000 */
[----:B------:R-:W-:Y:S01]  /*0220*/  FSETP.GEU.AND P4, PT, R26, 1.175494350822287508e-38, PT ;  /* 0x008000001a00780b */ /* 0x000fe20003f8e000 */
[----:B------:R-:W1:Y:S06]  /*0230*/  MUFU.SQRT R6, R6 ;  /* 0x0000000600067308 */ /* 0x000e6c0000002000 */
[----:B------:R-:W-:-:S04]  /*0240*/  @P0 FMUL R25, R25, 0.25 ;  /* 0x3e80000019190820 */ /* 0x000fc80000400000 */
[----:B------:R-:W-:Y:S01]  /*0250*/  @!P3 FMUL R25, R25, 16777216 ;  /* 0x4b8000001919b820 */ /* 0x000fe20000400000 */
[----:B------:R-:W-:-:S04]  /*0260*/  @P1 FMUL R26, R26, 0.25 ;  /* 0x3e8000001a1a1820 */ /* 0x000fc80000400000 */
[----:B------:R-:W-:Y:S01]  /*0270*/  @!P4 FMUL R26, R26, 16777216 ;  /* 0x4b8000001a1ac820 */ /* 0x000fe20000400000 */
[----:B------:R-:W4:Y:S01]  /*0280*/  MUFU.RCP R25, R25 ;  /* 0x0000001900197308 */ /* 0x000f220000001000 */
[----:B-1----:R-:W-:Y:S02]  /*0290*/  FSETP.GT.AND P2, PT, R6, 8.50705917302346158658e+37, PT ;  /* 0x7e8000000600780b */ /* 0x002fe40003f44000 */
[----:B------:R-:W-:-:S05]  /*02a0*/  FSEL R4, R2, 1, P0 ;  /* 0x3f80000002047808 */ /* 0x000fca0000000000 */
[----:B------:R-:W1:Y:S01]  /*02b0*/  MUFU.RCP R26, R26 ;  /* 0x0000001a001a7308 */ /* 0x000e620000001000 */
[----:B------:R-:W-:Y:S02]  /*02c0*/  FSETP.GEU.AND P5, PT, R6, 1.175494350822287508e-38, PT ;  /* 0x008000000600780b */ /* 0x000fe40003fae000 */
[----:B------:R-:W-:Y:S01]  /*02d0*/  FSEL R3, R2, 1, P1 ;  /* 0x3f80000002037808 */ /* 0x000fe20000800000 */
[----:B------:R-:W-:-:S04]  /*02e0*/  @!P3 FMUL R4, R4, 16777216 ;  /* 0x4b8000000404b820 */ /* 0x000fc80000400000 */
[----:B------:R-:W-:Y:S01]  /*02f0*/  @!P4 FMUL R3, R3, 16777216 ;  /* 0x4b8000000303c820 */ /* 0x000fe20000400000 */
[----:B----4-:R-:W-:Y:S01]  /*0300*/  FMUL R5, R25, R4 ;  /* 0x0000000419057220 */ /* 0x010fe20000400000 */
[----:B------:R-:W-:Y:S01]  /*0310*/  @P2 FMUL R6, R6, 0.25 ;  /* 0x3e80000006062820 */ /* 0x000fe20000400000 */
[--C-:B--2---:R-:W-:Y:S01]  /*0320*/  FADD R15, R15, R19.reuse ;  /* 0x000000130f0f7221 */ /* 0x104fe20000000000 */
[--C-:B------:R-:W-:Y:S01]  /*0330*/  FADD R14, R14, R18.reuse ;  /* 0x000000120e0e7221 */ /* 0x100fe20000000000 */
[----:B---3--:R-:W-:Y:S01]  /*0340*/  FADD R19, R23, R19 ;  /* 0x0000001317137221 */ /* 0x008fe20000000000 */
[----:B------:R-:W-:Y:S01]  /*0350*/  FADD R18, R22, R18 ;  /* 0x0000001216127221 */ /* 0x000fe20000000000 */
[----:B-1----:R-:W-:Y:S01]  /*0360*/  FMUL R4, R26, R3 ;  /* 0x000000031a047220 */ /* 0x002fe20000400000 */
[----:B------:R-:W1:Y:S01]  /*0370*/  LDC.64 R22, c[0x0][0x238] ;  /* 0x00008e00ff167b82 */ /* 0x000e620000000a00 */
[----:B------:R-:W-:-:S07]  /*0380*/  @!P5 FMUL R6, R6, 16777216 ;  /* 0x4b8000000606d820 */ /* 0x000fce0000400000 */
[----:B------:R-:W2:Y:S01]  /*0390*/  LDC.64 R26, c[0x0][0x230] ;  /* 0x00008c00ff1a7b82 */ /* 0x000ea20000000a00 */
[----:B------:R-:W3:Y:S01]  /*03a0*/  MUFU.RCP R6, R6 ;  /* 0x0000000600067308 */ /* 0x000ee20000001000 */
[----:B------:R-:W-:Y:S01]  /*03b0*/  FSEL R3, R2, 1, P2 ;  /* 0x3f80000002037808 */ /* 0x000fe20001000000 */
[--C-:B------:R-:W-:Y:S01]  /*03c0*/  FADD R12, R12, R16.reuse ;  /* 0x000000100c0c7221 */ /* 0x100fe20000000000 */
[----:B------:R-:W-:Y:S01]  /*03d0*/  FADD R16, R20, R16 ;  /* 0x0000001014107221 */ /* 0x000fe20000000000 */
[--C-:B------:R-:W-:Y:S02]  /*03e0*/  FADD R13, R13, R17.reuse ;  /* 0x000000110d0d7221 */ /* 0x100fe40000000000 */
[----:B------:R-:W-:Y:S01]  /*03f0*/  @!P5 FMUL R3, R3, 16777216 ;  /* 0x4b8000000303d820 */ /* 0x000fe20000400000 */
[----:B------:R-:W-:-:S03]  /*0400*/  FADD R17, R21, R17 ;  /* 0x0000001115117221 */ /* 0x000fc60000000000 */
[----:B---3--:R-:W-:Y:S01]  /*0410*/  FMUL R3, R6, R3 ;  /* 0x0000000306037220 */ /* 0x008fe20000400000 */
[C---:B-----5:R-:W-:Y:S01]  /*0420*/  FADD R6, -R8.reuse, R12 ;  /* 0x0000000c08067221 */ /* 0x060fe20000000100 */
[----:B------:R-:W-:Y:S01]  /*0430*/  FADD R8, -R8, R16 ;  /* 0x0000001008087221 */ /* 0x000fe20000000100 */
[----:B--2---:R-:W-:-:S04]  /*0440*/  IMAD.WIDE R20, R24, 0x4, R26 ;  /* 0x0000000418147825 */ /* 0x004fc800078e021a */
[----:B-1----:R-:W-:-:S04]  /*0450*/  IMAD.WIDE R24, R24, 0x4, R22 ;  /* 0x0000000418187825 */ /* 0x002fc800078e0216 */
[----:B------:R-:W-:Y:S01]  /*0460*/  FADD R23, -R9, R13 ;  /* 0x0000000d09177221 */ /* 0x000fe20000000100 */
[C---:B------:R-:W-:Y:S01]  /*0470*/  FMUL R6, R5.reuse, R6 ;  /* 0x0000000605067220 */ /* 0x040fe20000400000 */
[----:B------:R-:W-:Y:S02]  /*0480*/  FMUL R5, R5, R8 ;  /* 0x0000000805057220 */ /* 0x000fe40000400000 */
[----:B------:R-:W-:Y:S01]  /*0490*/  FMUL R8, R4, R23 ;  /* 0x0000001704087220 */ /* 0x000fe20000400000 */
[----:B------:R-:W2:Y:S04]  /*04a0*/  LDG.E.EL.128 R24, desc[UR4][R24.64] ;  /* 0x0000000418187981 */ /* 0x000ea8000c2e1d00 */
[----:B------:R-:W2:Y:S01]  /*04b0*/  LDG.E.EL.128 R20, desc[UR4][R20.64] ;  /* 0x0000000414147981 */ /* 0x000ea2000c2e1d00 */
[----:B------:R-:W-:-:S04]  /*04c0*/  FADD R9, -R9, R17 ;  /* 0x0000001109097221 */ /* 0x000fc80000000100 */
[----:B------:R-:W-:Y:S01]  /*04d0*/  FMUL R9, R4, R9 ;  /* 0x0000000904097220 */ /* 0x000fe20000400000 */
[----:B------:R-:W-:-:S04]  /*04e0*/  FADD R4, R7, 9.9999997473787516356e-06 ;  /* 0x3727c5ac07047421 */ /* 0x000fc80000000000 */
[----:B------:R-:W1:Y:S02]  /*04f0*/  MUFU.SQRT R7, R4 ;  /* 0x0000000400077308 */ /* 0x000e640000002000 */
[C---:B-1----:R-:W-:Y:S02]  /*0500*/  FSETP.GT.AND P0, PT, R7.reuse, 8.50705917302346158658e+37, PT ;  /* 0x7e8000000700780b */ /* 0x042fe40003f04000 */
[----:B------:R-:W-:-:S11]  /*0510*/  FSETP.GEU.AND P1, PT, R7, 1.175494350822287508e-38, PT ;  /* 0x008000000700780b */ /* 0x000fd60003f2e000 */
[----:B------:R-:W-:-:S04]  /*0520*/  @P0 FMUL R7, R7, 0.25 ;  /* 0x3e80000007070820 */ /* 0x000fc80000400000 */
[----:B------:R-:W-:-:S06]  /*0530*/  @!P1 FMUL R7, R7, 16777216 ;  /* 0x4b80000007079820 */ /* 0x000fcc0000400000 */
[----:B------:R-:W1:Y:S01]  /*0540*/  MUFU.RCP R7, R7 ;  /* 0x0000000700077308 */ /* 0x000e620000001000 */
[----:B------:R-:W-:-:S05]  /*0550*/  FSEL R2, R2, 1, P0 ;  /* 0x3f80000002027808 */ /* 0x000fca0000000000 */
[----:B------:R-:W-:-:S04]  /*0560*/  @!P1 FMUL R2, R2, 16777216 ;  /* 0x4b80000002029820 */ /* 0x000fc80000400000 */
[----:B-1----:R-:W-:Y:S01]  /*0570*/  FMUL R2, R7, R2 ;  /* 0x0000000207027220 */ /* 0x002fe20000400000 */
[C---:B------:R-:W-:Y:S01]  /*0580*/  FADD R7, -R11.reuse, R15 ;  /* 0x0000000f0b077221 */ /* 0x040fe20000000100 */
[----:B------:R-:W-:Y:S01]  /*0590*/  FADD R11, -R11, R19 ;  /* 0x000000130b0b7221 */ /* 0x000fe20000000100 */
[----:B------:R-:W-:Y:S04]  /*05a0*/  STG.E.128 desc[UR4][R28.64], R16 ;  /* 0x000000101c007986 */ /* 0x000fe8000c101d04 */
[----:B------:R-:W-:Y:S01]  /*05b0*/  STG.E.128 desc[UR4][R28.64+0x800], R12 ;  /* 0x0008000c1c007986 */ /* 0x000fe2000c101d04 */
[C-C-:B--2---:R-:W-:Y:S01]  /*05c0*/  FFMA R4, R20.reuse, R5, R24.reuse ;  /* 0x0000000514047223 */ /* 0x144fe20000000018 */
[----:B------:R-:W-:Y:S01]  /*05d0*/  FFMA R20, R20, R6, R24 ;  /* 0x0000000614147223 */ /* 0x000fe20000000018 */
[C-C-:B------:R-:W-:Y:S01]  /*05e0*/  FFMA R9, R21.reuse, R9, R25.reuse ;  /* 0x0000000915097223 */ /* 0x140fe20000000019 */
[----:B------:R-:W-:Y:S01]  /*05f0*/  FFMA R8, R21, R8, R25 ;  /* 0x0000000815087223 */ /* 0x000fe20000000019 */
[----:B------:R-:W-:Y:S01]  /*0600*/  FADD R6, -R10, R14 ;  /* 0x0000000e0a067221 */ /* 0x000fe20000000100 */
[----:B------:R-:W1:Y:S03]  /*0610*/  LDC.64 R24, c[0x0][0x240] ;  /* 0x00009000ff187b82 */ /* 0x000e660000000a00 */
[----:B------:R-:W-:Y:S01]  /*0620*/  FMUL R5, R3, R6 ;  /* 0x0000000603057220 */ /* 0x000fe20000400000 */
[----:B------:R-:W-:Y:S01]  /*0630*/  FMUL R6, R2, R7 ;  /* 0x0000000702067220 */ /* 0x000fe20000400000 */
[----:B------:R-:W-:Y:S01]  /*0640*/  FADD R10, -R10, R18 ;  /* 0x000000120a0a7221 */ /* 0x000fe20000000100 */
[----:B------:R-:W-:-:S02]  /*0650*/  FMUL R2, R2, R11 ;  /* 0x0000000b02027220 */ /* 0x000fc40000400000 */
[--C-:B------:R-:W-:Y:S01]  /*0660*/  FFMA R7, R23, R6, R27.reuse ;  /* 0x0000000617077223 */ /* 0x100fe2000000001b */
[----:B------:R-:W-:Y:S01]  /*0670*/  FMUL R3, R3, R10 ;  /* 0x0000000a03037220 */ /* 0x000fe20000400000 */
[C-C-:B------:R-:W-:Y:S01]  /*0680*/  FFMA R5, R22.reuse, R5, R26.reuse ;  /* 0x0000000516057223 */ /* 0x140fe2000000001a */
[----:B------:R-:W-:Y:S02]  /*0690*/  FFMA R2, R23, R2, R27 ;  /* 0x0000000217027223 */ /* 0x000fe4000000001b */
[----:B------:R-:W-:Y:S01]  /*06a0*/  FSETP.GEU.AND P6, PT, R7, RZ, PT ;  /* 0x000000ff0700720b */ /* 0x000fe20003fce000 */
[----:B------:R-:W-:Y:S01]  /*06b0*/  FFMA R3, R22, R3, R26 ;  /* 0x0000000316037223 */ /* 0x000fe2000000001a */
[----:B------:R-:W-:Y:S02]  /*06c0*/  FSETP.GEU.AND P5, PT, R5, RZ, PT ;  /* 0x000000ff0500720b */ /* 0x000fe40003fae000 */
[----:B------:R-:W-:Y:S02]  /*06d0*/  FSETP.GEU.AND P4, PT, R8, RZ, PT ;  /* 0x000000ff0800720b */ /* 0x000fe40003f8e000 */
[----:B------:R-:W-:-:S02]  /*06e0*/  SEL R7, R7, RZ, P6 ;  /* 0x000000ff07077207 */ /* 0x000fc40003000000 */
[----:B------:R-:W-:Y:S02]  /*06f0*/  FSETP.GEU.AND P6, PT, R4, RZ, PT ;  /* 0x000000ff0400720b */ /* 0x000fe40003fce000 */
[----:B------:R-:W-:Y:S02]  /*0700*/  FSETP.GEU.AND P0, PT, R20, RZ, PT ;  /* 0x000000ff1400720b */ /* 0x000fe40003f0e000 */
[----:B------:R-:W-:Y:S02]  /*0710*/  FSETP.GEU.AND P3, PT, R2, RZ, PT ;  /* 0x000000ff0200720b */ /* 0x000fe40003f6e000 */
[----:B------:R-:W-:Y:S02]  /*0720*/  FSETP.GEU.AND P2, PT, R3, RZ, PT ;  /* 0x000000ff0300720b */ /* 0x000fe40003f4e000 */
[----:B------:R-:W-:Y:S02]  /*0730*/  FSETP.GEU.AND P1, PT, R9, RZ, PT ;  /* 0x000000ff0900720b */ /* 0x000fe40003f2e000 */
[----:B------:R-:W-:-:S02]  /*0740*/  SEL R6, R5, RZ, P5 ;  /* 0x000000ff05067207 */ /* 0x000fc40002800000 */
[----:B------:R-:W-:Y:S01]  /*0750*/  SEL R5, R8, RZ, P4 ;  /* 0x000000ff08057207 */ /* 0x000fe20002000000 */
[----:B-1----:R-:W-:Y:S01]  /*0760*/  IMAD.WIDE R24, R0, 0x4, R24 ;  /* 0x0000000400187825 */ /* 0x002fe200078e0218 */
[----:B------:R-:W-:Y:S02]  /*0770*/  SEL R8, R4, RZ, P6 ;  /* 0x000000ff04087207 */ /* 0x000fe40003000000 */
[----:B------:R-:W-:Y:S02]  /*0780*/  SEL R11, R2, RZ, P3 ;  /* 0x000000ff020b7207 */ /* 0x000fe40001800000 */
[----:B------:R-:W-:Y:S02]  /*0790*/  SEL R10, R3, RZ, P2 ;  /* 0x000000ff030a7207 */ /* 0x000fe40001000000 */
[----:B------:R-:W-:Y:S02]  /*07a0*/  SEL R9, R9, RZ, P1 ;  /* 0x000000ff09097207 */ /* 0x000fe40000800000 */
[----:B------:R-:W-:-:S03]  /*07b0*/  SEL R4, R20, RZ, P0 ;  /* 0x000000ff14047207 */ /* 0x000fc60000000000 */
[----:B------:R-:W-:Y:S04]  /*07c0*/  STG.E.128 desc[UR4][R24.64], R8 ;  /* 0x0000000818007986 */ /* 0x000fe8000c101d04 */
[----:B------:R-:W-:Y:S01]  /*07d0*/  STG.E.128 desc[UR4][R24.64+0x800], R4 ;  /* 0x0008000418007986 */ /* 0x000fe2000c101d04 */
[----:B------:R-:W-:Y:S05]  /*07e0*/  EXIT ;  /* 0x000000000000794d */ /* 0x000fea0003800000 */
.L_x_0:
[----:B------:R-:W-:-:S00]  /*07f0*/  BRA `(.L_x_0) ;  /* 0xfffffffc00fc7947 */ /* 0x000fc0000383ffff */
[----:B------:R-:W-:-:S00]  /*0800*/  NOP ;  /* 0x0000000000007918 */ /* 0x000fc00000000000 */
[----:B------:R-:W-:-:S00]  /*0810*/  NOP ;  /* 0x0000000000007918 */ /* 0x000fc00000000000 */
[----:B------:R-:W-:-:S00]  /*0820*/  NOP ;  /* 0x0000000000007918 */ /* 0x000fc00000000000 */
[----:B------:R-:W-:-:S00]  /*0830*/  NOP ;  /* 0x0000000000007918 */ /* 0x000fc00000000000 */
[----:B------:R-:W-:-:S00]  /*0840*/  NOP ;  /* 0x0000000000007918 */ /* 0x000fc00000000000 */
[----:B------:R-:W-:-:S00]  /*0850*/  NOP ;  /* 0x0000000000007918 */ /* 0x000fc00000000000 */
[----:B------:R-:W-:-:S00]  /*0860*/  NOP ;  /* 0x0000000000007918 */ /* 0x000fc00000000000 */
[----:B------:R-:W-:-:S00]  /*0870*/  NOP ;  /* 0x0000000000007918 */ /* 0x000fc00000000000 */
.L_x_1:


//--------------------- .nv.global.init           --------------------------
	.section	.nv.global.init,"aw",@progbits
.nv.global.init:
	.type		_$_str,@object
	.size		_$_str,(_$_str_$_2 - _$_str)
_$_str:
        /*0000*/ 	.byte	0x5f, 0x5f, 0x43, 0x55, 0x44, 0x41, 0x5f, 0x46, 0x54, 0x5a, 0x00
	.type		_$_str_$_2,@object
	.size		_$_str_$_2,(.L_1 - _$_str_$_2)
_$_str_$_2:
        /*000b*/ 	.byte	0x5f, 0x5f, 0x43, 0x55, 0x44, 0x41, 0x5f, 0x50, 0x52, 0x45, 0x43, 0x5f, 0x53, 0x51, 0x52, 0x54
        /*001b*/ 	.byte	0x00
.L_1:


//--------------------- .nv.constant0.triton_poi_fused__native_batch_norm_legit_no_training_convolution_relu_7 --------------------------
	.section	.nv.constant0.triton_poi_fused__native_batch_norm_legit_no_training_convolution_relu_7,"a",@progbits
	.sectionflags	@""
	.align	4
.nv.constant0.triton_poi_fused__native_batch_norm_legit_no_training_convolution_relu_7:
	.zero		588
